//
// Generated by NVIDIA NVVM Compiler
//
// Compiler Build ID: CL-36424714
// Cuda compilation tools, release 13.0, V13.0.88
// Based on NVVM 20.0.0
//

.version 9.0
.target sm_100
.address_size 64

	// .globl	_Z17bitonicSortKernelPfS_jjjjjjj
// _ZZ17bitonicSortKernelPfS_jjjjjjjE5shmem has been demoted

.visible .entry _Z17bitonicSortKernelPfS_jjjjjjj(
	.param .u64 .ptr .align 1 _Z17bitonicSortKernelPfS_jjjjjjj_param_0,
	.param .u64 .ptr .align 1 _Z17bitonicSortKernelPfS_jjjjjjj_param_1,
	.param .u32 _Z17bitonicSortKernelPfS_jjjjjjj_param_2,
	.param .u32 _Z17bitonicSortKernelPfS_jjjjjjj_param_3,
	.param .u32 _Z17bitonicSortKernelPfS_jjjjjjj_param_4,
	.param .u32 _Z17bitonicSortKernelPfS_jjjjjjj_param_5,
	.param .u32 _Z17bitonicSortKernelPfS_jjjjjjj_param_6,
	.param .u32 _Z17bitonicSortKernelPfS_jjjjjjj_param_7,
	.param .u32 _Z17bitonicSortKernelPfS_jjjjjjj_param_8
)
{
	.reg .pred 	%p<13>;
	.reg .b32 	%r<44>;
	.reg .b32 	%f<13>;
	.reg .b64 	%rd<9>;
	// demoted variable
	.shared .align 4 .b8 _ZZ17bitonicSortKernelPfS_jjjjjjjE5shmem[4096];
	ld.param.u64 	%rd3, [_Z17bitonicSortKernelPfS_jjjjjjj_param_0];
	ld.param.u64 	%rd2, [_Z17bitonicSortKernelPfS_jjjjjjj_param_1];
	ld.param.u32 	%r43, [_Z17bitonicSortKernelPfS_jjjjjjj_param_2];
	ld.param.u32 	%r18, [_Z17bitonicSortKernelPfS_jjjjjjj_param_3];
	cvta.to.global.u64 	%rd4, %rd3;
	mov.u32 	%r1, %ctaid.x;
	shl.b32 	%r19, %r1, 10;
	mov.u32 	%r2, %tid.x;
	or.b32  	%r20, %r19, %r2;
	mul.wide.u32 	%rd5, %r20, 4;
	add.s64 	%rd1, %rd4, %rd5;
	ld.global.f32 	%f5, [%rd1];
	shl.b32 	%r21, %r2, 2;
	mov.u32 	%r22, _ZZ17bitonicSortKernelPfS_jjjjjjjE5shmem;
	add.s32 	%r3, %r22, %r21;
	st.shared.f32 	[%r3], %f5;
	ld.global.f32 	%f6, [%rd1+2048];
	st.shared.f32 	[%r3+2048], %f6;
	setp.lt.u32 	%p1, %r43, 3;
	@%p1 bra 	$L__BB0_8;
	shl.b32 	%r4, %r2, 1;
	mov.b32 	%r41, 2;
$L__BB0_2:
	setp.eq.s32 	%p2, %r41, 0;
	@%p2 bra 	$L__BB0_7;
	shr.u32 	%r24, %r41, 1;
	and.b32  	%r25, %r24, %r2;
	setp.ne.s32 	%p3, %r25, 0;
	selp.u32 	%r26, 1, 0, %p3;
	xor.b32  	%r7, %r18, %r26;
	mov.u32 	%r42, %r41;
$L__BB0_4:
	shr.u32 	%r9, %r42, 1;
	barrier.sync 	0;
	add.s32 	%r27, %r9, -1;
	and.b32  	%r28, %r27, %r2;
	sub.s32 	%r29, %r4, %r28;
	shl.b32 	%r30, %r29, 2;
	add.s32 	%r10, %r22, %r30;
	shl.b32 	%r32, %r9, 2;
	add.s32 	%r11, %r10, %r32;
	ld.shared.f32 	%f1, [%r10];
	ld.shared.f32 	%f2, [%r11];
	setp.gt.f32 	%p4, %f1, %f2;
	selp.u32 	%r33, 1, 0, %p4;
	setp.ne.s32 	%p5, %r7, %r33;
	@%p5 bra 	$L__BB0_6;
	st.shared.f32 	[%r10], %f2;
	st.shared.f32 	[%r11], %f1;
$L__BB0_6:
	setp.gt.u32 	%p6, %r42, 3;
	mov.u32 	%r42, %r9;
	@%p6 bra 	$L__BB0_4;
$L__BB0_7:
	shl.b32 	%r41, %r41, 1;
	setp.lt.u32 	%p7, %r41, %r43;
	@%p7 bra 	$L__BB0_2;
$L__BB0_8:
	setp.lt.u32 	%p8, %r43, 2;
	@%p8 bra 	$L__BB0_13;
	shl.b32 	%r5, %r2, 1;
$L__BB0_10:
	shr.u32 	%r14, %r43, 1;
	barrier.sync 	0;
	add.s32 	%r34, %r14, -1;
	and.b32  	%r35, %r34, %r2;
	sub.s32 	%r36, %r5, %r35;
	shl.b32 	%r37, %r36, 2;
	add.s32 	%r15, %r22, %r37;
	shl.b32 	%r39, %r14, 2;
	add.s32 	%r16, %r15, %r39;
	ld.shared.f32 	%f3, [%r15];
	ld.shared.f32 	%f4, [%r16];
	setp.gt.f32 	%p9, %f3, %f4;
	selp.u32 	%r40, 1, 0, %p9;
	setp.ne.s32 	%p10, %r18, %r40;
	@%p10 bra 	$L__BB0_12;
	st.shared.f32 	[%r15], %f4;
	st.shared.f32 	[%r16], %f3;
$L__BB0_12:
	setp.gt.u32 	%p11, %r43, 3;
	mov.u32 	%r43, %r14;
	@%p11 bra 	$L__BB0_10;
$L__BB0_13:
	barrier.sync 	0;
	ld.shared.f32 	%f7, [%r3];
	st.global.f32 	[%rd1], %f7;
	ld.shared.f32 	%f8, [%r3+2048];
	st.global.f32 	[%rd1+2048], %f8;
	setp.ne.s32 	%p12, %r2, 0;
	@%p12 bra 	$L__BB0_15;
	ld.shared.f32 	%f9, [_ZZ17bitonicSortKernelPfS_jjjjjjjE5shmem+2044];
	ld.shared.f32 	%f10, [_ZZ17bitonicSortKernelPfS_jjjjjjjE5shmem+2048];
	add.f32 	%f11, %f9, %f10;
	mul.f32 	%f12, %f11, 0f3F000000;
	cvta.to.global.u64 	%rd6, %rd2;
	mul.wide.u32 	%rd7, %r1, 4;
	add.s64 	%rd8, %rd6, %rd7;
	st.global.f32 	[%rd8], %f12;
$L__BB0_15:
	ret;

}


// ===== COMPILED SASS (sm_100) =====

	.target	sm_100

	.elftype	@"ET_EXEC"


//--------------------- .note.nv.tkinfo           --------------------------
	.section	.note.nv.tkinfo,"",@"SHT_NOTE"
	.sectionflags	@"SHF_NOTE_NV_TKINFO"
	.tkinfo
        /*0018*/ 	.word	0x00000002
        /*0030*/ 	.string	""
        /*0030*/ 	.string	"ptxas"
        /*0030*/ 	.string	"Cuda compilation tools, release 13.0, V13.0.88"
        /*0030*/ 	.string	"Build cuda_13.0.r13.0/compiler.36424714_0"
        /*0030*/ 	.string	"-arch sm_100 -m 64 "



//--------------------- .note.nv.cuinfo           --------------------------
	.section	.note.nv.cuinfo,"",@"SHT_NOTE"
	.sectionflags	@"SHF_NOTE_NV_CUINFO"
        /*0018*/ 	.short	0x0002
        /*001a*/ 	.short	0x0064
        /*001c*/ 	.short	0x0082
	.zero		2


//--------------------- .nv.info                  --------------------------
	.section	.nv.info,"",@"SHT_CUDA_INFO"
	.align	4


	//----- nvinfo : EIATTR_REGCOUNT
	.align		4
        /*0000*/ 	.byte	0x04, 0x2f
        /*0002*/ 	.short	(.L_1 - .L_0)
	.align		4
.L_0:
        /*0004*/ 	.word	index@(_Z17bitonicSortKernelPfS_jjjjjjj)
        /*0008*/ 	.word	0x00000011


	//----- nvinfo : EIATTR_FRAME_SIZE
	.align		4
.L_1:
        /*000c*/ 	.byte	0x04, 0x11
        /*000e*/ 	.short	(.L_3 - .L_2)
	.align		4
.L_2:
        /*0010*/ 	.word	index@(_Z17bitonicSortKernelPfS_jjjjjjj)
        /*0014*/ 	.word	0x00000000


	//----- nvinfo : EIATTR_MIN_STACK_SIZE
	.align		4
.L_3:
        /*0018*/ 	.byte	0x04, 0x12
        /*001a*/ 	.short	(.L_5 - .L_4)
	.align		4
.L_4:
        /*001c*/ 	.word	index@(_Z17bitonicSortKernelPfS_jjjjjjj)
        /*0020*/ 	.word	0x00000000
.L_5:


//--------------------- .nv.compat                --------------------------
	.section	.nv.compat,"",@"SHT_CUDA_COMPAT_INFO"
	.align	4
        /*0000*/ 	.byte	0x02, 0x09, 0x00, 0x00, 0x02, 0x02, 0x01, 0x00, 0x02, 0x05, 0x05, 0x00, 0x03, 0x07, 0x01, 0x01
        /*0010*/ 	.byte	0x02, 0x03, 0x00, 0x00, 0x02, 0x06, 0x01, 0x00, 0x04, 0x0b, 0x08, 0x00, 0x09, 0x00, 0x00, 0x00
        /*0020*/ 	.byte	0x00, 0x00, 0x00, 0x00


//--------------------- .nv.info._Z17bitonicSortKernelPfS_jjjjjjj --------------------------
	.section	.nv.info._Z17bitonicSortKernelPfS_jjjjjjj,"",@"SHT_CUDA_INFO"
	.sectionflags	@""
	.align	4


	//----- nvinfo : EIATTR_CUDA_API_VERSION
	.align		4
        /*0000*/ 	.byte	0x04, 0x37
        /*0002*/ 	.short	(.L_7 - .L_6)
.L_6:
        /*0004*/ 	.word	0x00000082


	//----- nvinfo : EIATTR_KPARAM_INFO
	.align		4
.L_7:
        /*0008*/ 	.byte	0x04, 0x17
        /*000a*/ 	.short	(.L_9 - .L_8)
.L_8:
        /*000c*/ 	.word	0x00000000
        /*0010*/ 	.short	0x0008
        /*0012*/ 	.short	0x0028
        /*0014*/ 	.byte	0x00, 0xf0, 0x11, 0x00


	//----- nvinfo : EIATTR_KPARAM_INFO
	.align		4
.L_9:
        /*0018*/ 	.byte	0x04, 0x17
        /*001a*/ 	.short	(.L_11 - .L_10)
.L_10:
        /*001c*/ 	.word	0x00000000
        /*0020*/ 	.short	0x0007
        /*0022*/ 	.short	0x0024
        /*0024*/ 	.byte	0x00, 0xf0, 0x11, 0x00


	//----- nvinfo : EIATTR_KPARAM_INFO
	.align		4
.L_11:
        /*0028*/ 	.byte	0x04, 0x17
        /*002a*/ 	.short	(.L_13 - .L_12)
.L_12:
        /*002c*/ 	.word	0x00000000
        /*0030*/ 	.short	0x0006
        /*0032*/ 	.short	0x0020
        /*0034*/ 	.byte	0x00, 0xf0, 0x11, 0x00


	//----- nvinfo : EIATTR_KPARAM_INFO
	.align		4
.L_13:
        /*0038*/ 	.byte	0x04, 0x17
        /*003a*/ 	.short	(.L_15 - .L_14)
.L_14:
        /*003c*/ 	.word	0x00000000
        /*0040*/ 	.short	0x0005
        /*0042*/ 	.short	0x001c
        /*0044*/ 	.byte	0x00, 0xf0, 0x11, 0x00


	//----- nvinfo : EIATTR_KPARAM_INFO
	.align		4
.L_15:
        /*0048*/ 	.byte	0x04, 0x17
        /*004a*/ 	.short	(.L_17 - .L_16)
.L_16:
        /*004c*/ 	.word	0x00000000
        /*0050*/ 	.short	0x0004
        /*0052*/ 	.short	0x0018
        /*0054*/ 	.byte	0x00, 0xf0, 0x11, 0x00


	//----- nvinfo : EIATTR_KPARAM_INFO
	.align		4
.L_17:
        /*0058*/ 	.byte	0x04, 0x17
        /*005a*/ 	.short	(.L_19 - .L_18)
.L_18:
        /*005c*/ 	.word	0x00000000
        /*0060*/ 	.short	0x0003
        /*0062*/ 	.short	0x0014
        /*0064*/ 	.byte	0x00, 0xf0, 0x11, 0x00


	//----- nvinfo : EIATTR_KPARAM_INFO
	.align		4
.L_19:
        /*0068*/ 	.byte	0x04, 0x17
        /*006a*/ 	.short	(.L_21 - .L_20)
.L_20:
        /*006c*/ 	.word	0x00000000
        /*0070*/ 	.short	0x0002
        /*0072*/ 	.short	0x0010
        /*0074*/ 	.byte	0x00, 0xf0, 0x11, 0x00


	//----- nvinfo : EIATTR_KPARAM_INFO
	.align		4
.L_21:
        /*0078*/ 	.byte	0x04, 0x17
        /*007a*/ 	.short	(.L_23 - .L_22)
.L_22:
        /*007c*/ 	.word	0x00000000
        /*0080*/ 	.short	0x0001
        /*0082*/ 	.short	0x0008
        /*0084*/ 	.byte	0x00, 0xf5, 0x21, 0x00


	//----- nvinfo : EIATTR_KPARAM_INFO
	.align		4
.L_23:
        /*0088*/ 	.byte	0x04, 0x17
        /*008a*/ 	.short	(.L_25 - .L_24)
.L_24:
        /*008c*/ 	.word	0x00000000
        /*0090*/ 	.short	0x0000
        /*0092*/ 	.short	0x0000
        /*0094*/ 	.byte	0x00, 0xf5, 0x21, 0x00


	//----- nvinfo : EIATTR_SPARSE_MMA_MASK
	.align		4
.L_25:
        /*0098*/ 	.byte	0x03, 0x50
        /*009a*/ 	.short	0x0000


	//----- nvinfo : EIATTR_MAXREG_COUNT
	.align		4
        /*009c*/ 	.byte	0x03, 0x1b
        /*009e*/ 	.short	0x00ff


	//----- nvinfo : EIATTR_NUM_BARRIERS
	.align		4
        /*00a0*/ 	.byte	0x02, 0x4c
        /*00a2*/ 	.byte	0x01
	.zero		1


	//----- nvinfo : EIATTR_MERCURY_ISA_VERSION
	.align		4
        /*00a4*/ 	.byte	0x03, 0x5f
        /*00a6*/ 	.short	0x0101


	//----- nvinfo : EIATTR_COOP_GROUP_MASK_REGIDS
	.align		4
        /*00a8*/ 	.byte	0x04, 0x29
        /*00aa*/ 	.short	(.L_27 - .L_26)


	//   ....[0]....
.L_26:
        /*00ac*/ 	.word	0xffffffff


	//   ....[1]....
        /*00b0*/ 	.word	0xffffffff


	//   ....[2]....
        /*00b4*/ 	.word	0xffffffff


	//----- nvinfo : EIATTR_COOP_GROUP_INSTR_OFFSETS
	.align		4
.L_27:
        /*00b8*/ 	.byte	0x04, 0x28
        /*00ba*/ 	.short	(.L_29 - .L_28)


	//   ....[0]....
.L_28:
        /*00bc*/ 	.word	0x00000200


	//   ....[1]....
        /*00c0*/ 	.word	0x00000380


	//   ....[2]....
        /*00c4*/ 	.word	0x00000480


	//----- nvinfo : EIATTR_VRC_CTA_INIT_COUNT
	.align		4
.L_29:
        /*00c8*/ 	.byte	0x02, 0x4a
	.zero		1
	.zero		1


	//----- nvinfo : EIATTR_EXIT_INSTR_OFFSETS
	.align		4
        /*00cc*/ 	.byte	0x04, 0x1c
        /*00ce*/ 	.short	(.L_31 - .L_30)


	//   ....[0]....
.L_30:
        /*00d0*/ 	.word	0x000004e0


	//   ....[1]....
        /*00d4*/ 	.word	0x00000590


	//----- nvinfo : EIATTR_CBANK_PARAM_SIZE
	.align		4
.L_31:
        /*00d8*/ 	.byte	0x03, 0x19
        /*00da*/ 	.short	0x002c


	//----- nvinfo : EIATTR_PARAM_CBANK
	.align		4
        /*00dc*/ 	.byte	0x04, 0x0a
        /*00de*/ 	.short	(.L_33 - .L_32)
	.align		4
.L_32:
        /*00e0*/ 	.word	index@(.nv.constant0._Z17bitonicSortKernelPfS_jjjjjjj)
        /*00e4*/ 	.short	0x0380
        /*00e6*/ 	.short	0x002c


	//----- nvinfo : EIATTR_SW_WAR
	.align		4
.L_33:
        /*00e8*/ 	.byte	0x04, 0x36
        /*00ea*/ 	.short	(.L_35 - .L_34)
.L_34:
        /*00ec*/ 	.word	0x00000008
.L_35:


//--------------------- .nv.callgraph             --------------------------
	.section	.nv.callgraph,"",@"SHT_CUDA_CALLGRAPH"
	.align	4
	.sectionentsize	8
	.align		4
        /*0000*/ 	.word	0x00000000
	.align		4
        /*0004*/ 	.word	0xffffffff
	.align		4
        /*0008*/ 	.word	0x00000000
	.align		4
        /*000c*/ 	.word	0xfffffffe
	.align		4
        /*0010*/ 	.word	0x00000000
	.align		4
        /*0014*/ 	.word	0xfffffffd
	.align		4
        /*0018*/ 	.word	0x00000000
	.align		4
        /*001c*/ 	.word	0xfffffffc


//--------------------- .text._Z17bitonicSortKernelPfS_jjjjjjj --------------------------
	.section	.text._Z17bitonicSortKernelPfS_jjjjjjj,"ax",@progbits
	.align	128
        .global         _Z17bitonicSortKernelPfS_jjjjjjj
        .type           _Z17bitonicSortKernelPfS_jjjjjjj,@function
        .size           _Z17bitonicSortKernelPfS_jjjjjjj,(.L_x_7 - _Z17bitonicSortKernelPfS_jjjjjjj)
        .other          _Z17bitonicSortKernelPfS_jjjjjjj,@"STO_CUDA_ENTRY STV_DEFAULT"
_Z17bitonicSortKernelPfS_jjjjjjj:
.text._Z17bitonicSortKernelPfS_jjjjjjj:
[----:B------:R-:W-:Y:S01]  /*0000*/  LDC R1, c[0x0][0x37c] ;  /* 0x0000df00ff017b82 */ /* 0x000fe20000000800 */
[----:B------:R-:W0:Y:S07]  /*0010*/  S2R R0, SR_CTAID.X ;  /* 0x0000000000007919 */ /* 0x000e2e0000002500 */
[----:B------:R-:W1:Y:S01]  /*0020*/  LDC.64 R2, c[0x0][0x380] ;  /* 0x0000e000ff027b82 */ /* 0x000e620000000a00 */
[----:B------:R-:W2:Y:S01]  /*0030*/  LDCU.64 UR8, c[0x0][0x358] ;  /* 0x00006b00ff0877ac */ /* 0x000ea20008000a00 */
[----:B------:R-:W3:Y:S06]  /*0040*/  S2R R4, SR_TID.X ;  /* 0x0000000000047919 */ /* 0x000eec0000002100 */
[----:B------:R-:W4:Y:S01]  /*0050*/  S2UR UR5, SR_CgaCtaId ;  /* 0x00000000000579c3 */ /* 0x000f220000008800 */
[----:B------:R-:W-:Y:S01]  /*0060*/  UMOV UR4, 0x400 ;  /* 0x0000040000047882 */ /* 0x000fe20000000000 */
[----:B------:R-:W5:Y:S01]  /*0070*/  LDCU UR7, c[0x0][0x390] ;  /* 0x00007200ff0777ac */ /* 0x000f620008000800 */
[----:B0-----:R-:W-:-:S05]  /*0080*/  IMAD.SHL.U32 R5, R0, 0x400, RZ ;  /* 0x0000040000057824 */ /* 0x001fca00078e00ff */
[----:B---3--:R-:W-:-:S05]  /*0090*/  LOP3.LUT R5, R5, R4, RZ, 0xfc, !PT ;  /* 0x0000000405057212 */ /* 0x008fca00078efcff */
[----:B-1----:R-:W-:-:S05]  /*00a0*/  IMAD.WIDE.U32 R2, R5, 0x4, R2 ;  /* 0x0000000405027825 */ /* 0x002fca00078e0002 */
[----:B--2---:R-:W2:Y:S04]  /*00b0*/  LDG.E R6, desc[UR8][R2.64] ;  /* 0x0000000802067981 */ /* 0x004ea8000c1e1900 */
[----:B------:R-:W3:Y:S01]  /*00c0*/  LDG.E R8, desc[UR8][R2.64+0x800] ;  /* 0x0008000802087981 */ /* 0x000ee2000c1e1900 */
[----:B----4-:R-:W-:Y:S01]  /*00d0*/  ULEA UR4, UR5, UR4, 0x18 ;  /* 0x0000000405047291 */ /* 0x010fe2000f8ec0ff */
[----:B------:R-:W0:Y:S05]  /*00e0*/  LDCU UR5, c[0x0][0x390] ;  /* 0x00007200ff0577ac */ /* 0x000e2a0008000800 */
[----:B------:R-:W-:Y:S01]  /*00f0*/  LEA R5, R4, UR4, 0x2 ;  /* 0x0000000404057c11 */ /* 0x000fe2000f8e10ff */
[----:B-----5:R-:W-:Y:S01]  /*0100*/  UISETP.GE.U32.AND UP0, UPT, UR7, 0x3, UPT ;  /* 0x000000030700788c */ /* 0x020fe2000bf06070 */
[----:B0-----:R-:W-:-:S03]  /*0110*/  IMAD.U32 R7, RZ, RZ, UR5 ;  /* 0x00000005ff077e24 */ /* 0x001fc6000f8e00ff */
[----:B--2---:R0:W-:Y:S04]  /*0120*/  STS [R5], R6 ;  /* 0x0000000605007388 */ /* 0x0041e80000000800 */
[----:B---3--:R0:W-:Y:S01]  /*0130*/  STS [R5+0x800], R8 ;  /* 0x0008000805007388 */ /* 0x0081e20000000800 */
[----:B------:R-:W-:Y:S05]  /*0140*/  BRA.U !UP0, `(.L_x_0) ;  /* 0x0000000108787547 */ /* 0x000fea000b800000 */
[----:B------:R-:W-:-:S05]  /*0150*/  UMOV UR5, 0x2 ;  /* 0x0000000200057882 */ /* 0x000fca0000000000 */
.L_x_3:
[----:B------:R-:W-:Y:S01]  /*0160*/  UISETP.NE.AND UP0, UPT, UR5, URZ, UPT ;  /* 0x000000ff0500728c */ /* 0x000fe2000bf05270 */
[----:B------:R-:W1:Y:S08]  /*0170*/  LDCU UR7, c[0x0][0x390] ;  /* 0x00007200ff0777ac */ /* 0x000e700008000800 */
[----:B------:R-:W-:Y:S05]  /*0180*/  BRA.U !UP0, `(.L_x_1) ;  /* 0x00000001085c7547 */ /* 0x000fea000b800000 */
[----:B------:R-:W2:Y:S01]  /*0190*/  LDCU UR10, c[0x0][0x394] ;  /* 0x00007280ff0a77ac */ /* 0x000ea20008000800 */
[----:B0-----:R-:W-:Y:S01]  /*01a0*/  IMAD.U32 R8, RZ, RZ, UR5 ;  /* 0x00000005ff087e24 */ /* 0x001fe2000f8e00ff */
[----:B------:R-:W-:-:S06]  /*01b0*/  USHF.R.U32.HI UR6, URZ, 0x1, UR5 ;  /* 0x00000001ff067899 */ /* 0x000fcc0008011605 */
[----:B------:R-:W-:-:S04]  /*01c0*/  LOP3.LUT P0, RZ, R4, UR6, RZ, 0xc0, !PT ;  /* 0x0000000604ff7c12 */ /* 0x000fc8000f80c0ff */
[----:B------:R-:W-:-:S04]  /*01d0*/  SEL R6, RZ, 0x1, !P0 ;  /* 0x00000001ff067807 */ /* 0x000fc80004000000 */
[----:B--2---:R-:W-:-:S07]  /*01e0*/  LOP3.LUT R11, R6, UR10, RZ, 0x3c, !PT ;  /* 0x0000000a060b7c12 */ /* 0x004fce000f8e3cff */
.L_x_2:
[----:B------:R-:W-:Y:S01]  /*01f0*/  SHF.R.U32.HI R10, RZ, 0x1, R8 ;  /* 0x00000001ff0a7819 */ /* 0x000fe20000011608 */
[----:B------:R-:W-:Y:S04]  /*0200*/  BAR.SYNC.DEFER_BLOCKING 0x0 ;  /* 0x0000000000007b1d */ /* 0x000fe80000010000 */
[----:B------:R-:W-:-:S05]  /*0210*/  VIADD R9, R10, 0xffffffff ;  /* 0xffffffff0a097836 */ /* 0x000fca0000000000 */
[----:B------:R-:W-:-:S05]  /*0220*/  LOP3.LUT R9, R9, R4, RZ, 0xc0, !PT ;  /* 0x0000000409097212 */ /* 0x000fca00078ec0ff */
[----:B------:R-:W-:-:S05]  /*0230*/  IMAD R9, R4, 0x2, -R9 ;  /* 0x0000000204097824 */ /* 0x000fca00078e0a09 */
[----:B------:R-:W-:-:S05]  /*0240*/  LEA R9, R9, UR4, 0x2 ;  /* 0x0000000409097c11 */ /* 0x000fca000f8e10ff */
[----:B------:R-:W-:Y:S01]  /*0250*/  IMAD R12, R10, 0x4, R9 ;  /* 0x000000040a0c7824 */ /* 0x000fe200078e0209 */
[----:B------:R-:W-:Y:S04]  /*0260*/  LDS R13, [R9] ;  /* 0x00000000090d7984 */ /* 0x000fe80000000800 */
[----:B------:R-:W0:Y:S02]  /*0270*/  LDS R14, [R12] ;  /* 0x000000000c0e7984 */ /* 0x000e240000000800 */
[----:B0-----:R-:W-:-:S04]  /*0280*/  FSETP.GT.AND P0, PT, R13, R14, PT ;  /* 0x0000000e0d00720b */ /* 0x001fc80003f04000 */
[----:B------:R-:W-:-:S04]  /*0290*/  SEL R6, RZ, 0x1, !P0 ;  /* 0x00000001ff067807 */ /* 0x000fc80004000000 */
[----:B------:R-:W-:-:S13]  /*02a0*/  ISETP.NE.AND P0, PT, R11, R6, PT ;  /* 0x000000060b00720c */ /* 0x000fda0003f05270 */
[----:B------:R2:W-:Y:S04]  /*02b0*/  @!P0 STS [R9], R14 ;  /* 0x0000000e09008388 */ /* 0x0005e80000000800 */
[----:B------:R2:W-:Y:S01]  /*02c0*/  @!P0 STS [R12], R13 ;  /* 0x0000000d0c008388 */ /* 0x0005e20000000800 */
[----:B------:R-:W-:Y:S01]  /*02d0*/  ISETP.GT.U32.AND P0, PT, R8, 0x3, PT ;  /* 0x000000030800780c */ /* 0x000fe20003f04070 */
[----:B------:R-:W-:-:S12]  /*02e0*/  IMAD.MOV.U32 R8, RZ, RZ, R10 ;  /* 0x000000ffff087224 */ /* 0x000fd800078e000a */
[----:B--2---:R-:W-:Y:S05]  /*02f0*/  @P0 BRA `(.L_x_2) ;  /* 0xfffffffc00bc0947 */ /* 0x004fea000383ffff */
.L_x_1:
[----:B------:R-:W-:-:S04]  /*0300*/  USHF.L.U32 UR5, UR5, 0x1, URZ ;  /* 0x0000000105057899 */ /* 0x000fc800080006ff */
[----:B-1----:R-:W-:-:S09]  /*0310*/  UISETP.GE.U32.AND UP0, UPT, UR5, UR7, UPT ;  /* 0x000000070500728c */ /* 0x002fd2000bf06070 */
[----:B------:R-:W-:Y:S05]  /*0320*/  BRA.U !UP0, `(.L_x_3) ;  /* 0xfffffffd088c7547 */ /* 0x000fea000b83ffff */
.L_x_0:
[----:B------:R-:W-:-:S09]  /*0330*/  UISETP.GE.U32.AND UP0, UPT, UR7, 0x2, UPT ;  /* 0x000000020700788c */ /* 0x000fd2000bf06070 */
[----:B------:R-:W-:Y:S05]  /*0340*/  BRA.U !UP0, `(.L_x_4) ;  /* 0x00000001084c7547 */ /* 0x000fea000b800000 */
[----:B------:R-:W1:Y:S01]  /*0350*/  LDCU UR5, c[0x0][0x394] ;  /* 0x00007280ff0577ac */ /* 0x000e620008000800 */
[----:B------:R-:W-:Y:S01]  /*0360*/  NOP ;  /* 0x0000000000007918 */ /* 0x000fe20000000000 */
.L_x_5:
[----:B0-----:R-:W-:Y:S01]  /*0370*/  SHF.R.U32.HI R8, RZ, 0x1, R7 ;  /* 0x00000001ff087819 */ /* 0x001fe20000011607 */
        /* <DEDUP_REMOVED lines=10> */
[----:B-1----:R-:W-:-:S13]  /*0420*/  ISETP.NE.AND P0, PT, R6, UR5, PT ;  /* 0x0000000506007c0c */ /* 0x002fda000bf05270 */
[----:B------:R2:W-:Y:S04]  /*0430*/  @!P0 STS [R9], R12 ;  /* 0x0000000c09008388 */ /* 0x0005e80000000800 */
[----:B------:R2:W-:Y:S01]  /*0440*/  @!P0 STS [R10], R11 ;  /* 0x0000000b0a008388 */ /* 0x0005e20000000800 */
[----:B------:R-:W-:Y:S01]  /*0450*/  ISETP.GT.U32.AND P0, PT, R7, 0x3, PT ;  /* 0x000000030700780c */ /* 0x000fe20003f04070 */
[----:B------:R-:W-:-:S12]  /*0460*/  IMAD.MOV.U32 R7, RZ, RZ, R8 ;  /* 0x000000ffff077224 */ /* 0x000fd800078e0008 */
[----:B--2---:R-:W-:Y:S05]  /*0470*/  @P0 BRA `(.L_x_5) ;  /* 0xfffffffc00bc0947 */ /* 0x004fea000383ffff */
.L_x_4:
[----:B------:R-:W-:Y:S01]  /*0480*/  BAR.SYNC.DEFER_BLOCKING 0x0 ;  /* 0x0000000000007b1d */ /* 0x000fe20000010000 */
[----:B------:R-:W-:-:S05]  /*0490*/  ISETP.NE.AND P0, PT, R4, RZ, PT ;  /* 0x000000ff0400720c */ /* 0x000fca0003f05270 */
[----:B------:R-:W1:Y:S04]  /*04a0*/  LDS R7, [R5] ;  /* 0x0000000005077984 */ /* 0x000e680000000800 */
[----:B------:R-:W2:Y:S04]  /*04b0*/  LDS R9, [R5+0x800] ;  /* 0x0008000005097984 */ /* 0x000ea80000000800 */
[----:B-1----:R1:W-:Y:S04]  /*04c0*/  STG.E desc[UR8][R2.64], R7 ;  /* 0x0000000702007986 */ /* 0x0023e8000c101908 */
[----:B--2---:R1:W-:Y:S01]  /*04d0*/  STG.E desc[UR8][R2.64+0x800], R9 ;  /* 0x0008000902007986 */ /* 0x0043e2000c101908 */
[----:B------:R-:W-:Y:S05]  /*04e0*/  @P0 EXIT ;  /* 0x000000000000094d */ /* 0x000fea0003800000 */
[----:B------:R-:W2:Y:S01]  /*04f0*/  S2UR UR5, SR_CgaCtaId ;  /* 0x00000000000579c3 */ /* 0x000ea20000008800 */
[----:B------:R-:W-:-:S07]  /*0500*/  UMOV UR4, 0x400 ;  /* 0x0000040000047882 */ /* 0x000fce0000000000 */
[----:B-1----:R-:W1:Y:S01]  /*0510*/  LDC.64 R2, c[0x0][0x388] ;  /* 0x0000e200ff027b82 */ /* 0x002e620000000a00 */
[----:B--2---:R-:W-:Y:S01]  /*0520*/  ULEA UR4, UR5, UR4, 0x18 ;  /* 0x0000000405047291 */ /* 0x004fe2000f8ec0ff */
[----:B-1----:R-:W-:-:S08]  /*0530*/  IMAD.WIDE.U32 R2, R0, 0x4, R2 ;  /* 0x0000000400027825 */ /* 0x002fd000078e0002 */
[----:B------:R-:W-:Y:S04]  /*0540*/  LDS R4, [UR4+0x7fc] ;  /* 0x0007fc04ff047984 */ /* 0x000fe80008000800 */
[----:B0-----:R-:W0:Y:S02]  /*0550*/  LDS R5, [UR4+0x800] ;  /* 0x00080004ff057984 */ /* 0x001e240008000800 */
[----:B0-----:R-:W-:-:S04]  /*0560*/  FADD R4, R4, R5 ;  /* 0x0000000504047221 */ /* 0x001fc80000000000 */
[----:B------:R-:W-:-:S05]  /*0570*/  FMUL R5, R4, 0.5 ;  /* 0x3f00000004057820 */ /* 0x000fca0000400000 */
[----:B------:R-:W-:Y:S01]  /*0580*/  STG.E desc[UR8][R2.64], R5 ;  /* 0x0000000502007986 */ /* 0x000fe2000c101908 */
[----:B------:R-:W-:Y:S05]  /*0590*/  EXIT ;  /* 0x000000000000794d */ /* 0x000fea0003800000 */
.L_x_6:
[----:B------:R-:W-:-:S00]  /*05a0*/  BRA `(.L_x_6) ;  /* 0xfffffffc00fc7947 */ /* 0x000fc0000383ffff */
[----:B------:R-:W-:-:S00]  /*05b0*/  NOP ;  /* 0x0000000000007918 */ /* 0x000fc00000000000 */
        /* <DEDUP_REMOVED lines=12> */
.L_x_7:


//--------------------- .nv.shared._Z17bitonicSortKernelPfS_jjjjjjj --------------------------
	.section	.nv.shared._Z17bitonicSortKernelPfS_jjjjjjj,"aw",@nobits
	.sectionflags	@""
	.align	4
.nv.shared._Z17bitonicSortKernelPfS_jjjjjjj:
	.zero		5120


//--------------------- .nv.shared.reserved.0     --------------------------
	.section	.nv.shared.reserved.0,"aw",@nobits
	.weak		__nv_reservedSMEM_offset_0_alias
	.size		__nv_reservedSMEM_offset_0_alias, 0, 64
	.other		__nv_reservedSMEM_offset_0_alias,@"STO_CUDA_RESERVED_SHARED STV_DEFAULT"
__nv_reservedSMEM_offset_0_alias:
	.zero		0
	.zero		64


//--------------------- .nv.constant0._Z17bitonicSortKernelPfS_jjjjjjj --------------------------
	.section	.nv.constant0._Z17bitonicSortKernelPfS_jjjjjjj,"a",@progbits
	.sectionflags	@""
	.align	4
.nv.constant0._Z17bitonicSortKernelPfS_jjjjjjj:
	.zero		940


//--------------------- SYMBOLS --------------------------

	.type		.nv.reservedSmem.offset0,@object
	.size		.nv.reservedSmem.offset0,0x4
	.type		.nv.reservedSmem.cap,@object
	.size		.nv.reservedSmem.cap,0x4
